//
// Generated by NVIDIA NVVM Compiler
//
// Compiler Build ID: CL-36424714
// Cuda compilation tools, release 13.0, V13.0.88
// Based on NVVM 20.0.0
//

.version 9.0
.target sm_100
.address_size 64

	// .globl	_Z4initP5queue
.extern .func  (.param .b64 func_retval0) malloc
(
	.param .b64 malloc_param_0
)
;
.extern .func  (.param .b32 func_retval0) vprintf
(
	.param .b64 vprintf_param_0,
	.param .b64 vprintf_param_1
)
;
.global .align 1 .b8 $str[4] = {37, 100, 9};
.global .align 1 .b8 $str$1[2] = {10};

.visible .entry _Z4initP5queue(
	.param .u64 .ptr .align 1 _Z4initP5queue_param_0
)
{
	.reg .b32 	%r<2>;
	.reg .b64 	%rd<6>;

	ld.param.u64 	%rd1, [_Z4initP5queue_param_0];
	cvta.to.global.u64 	%rd2, %rd1;
	{ // callseq 0, 0
	.param .b64 param0;
	st.param.b64 	[param0], 16;
	.param .b64 retval0;
	call.uni (retval0), 
	malloc, 
	(
	param0
	);
	ld.param.b64 	%rd3, [retval0];
	} // callseq 0
	mov.b32 	%r1, -1;
	st.u32 	[%rd3], %r1;
	mov.b64 	%rd5, 0;
	st.u64 	[%rd3+8], %rd5;
	st.global.u64 	[%rd2], %rd3;
	st.global.u64 	[%rd2+8], %rd3;
	ret;

}
	// .globl	_Z4showP5queue
.visible .entry _Z4showP5queue(
	.param .u64 .ptr .align 1 _Z4showP5queue_param_0
)
{
	.local .align 8 .b8 	__local_depot1[8];
	.reg .b64 	%SP;
	.reg .b64 	%SPL;
	.reg .pred 	%p<3>;
	.reg .b32 	%r<6>;
	.reg .b64 	%rd<14>;

	mov.u64 	%SPL, __local_depot1;
	cvta.local.u64 	%SP, %SPL;
	ld.param.u64 	%rd5, [_Z4showP5queue_param_0];
	cvta.to.global.u64 	%rd6, %rd5;
	ld.global.u64 	%rd13, [%rd6];
	setp.eq.s64 	%p1, %rd13, 0;
	@%p1 bra 	$L__BB1_3;
	add.u64 	%rd7, %SP, 0;
	add.u64 	%rd2, %SPL, 0;
	mov.u64 	%rd8, $str;
$L__BB1_2:
	ld.u32 	%r1, [%rd13];
	st.local.u32 	[%rd2], %r1;
	cvta.global.u64 	%rd9, %rd8;
	{ // callseq 1, 0
	.param .b64 param0;
	st.param.b64 	[param0], %rd9;
	.param .b64 param1;
	st.param.b64 	[param1], %rd7;
	.param .b32 retval0;
	call.uni (retval0), 
	vprintf, 
	(
	param0, 
	param1
	);
	ld.param.b32 	%r2, [retval0];
	} // callseq 1
	ld.u64 	%rd13, [%rd13+8];
	setp.ne.s64 	%p2, %rd13, 0;
	@%p2 bra 	$L__BB1_2;
$L__BB1_3:
	mov.u64 	%rd11, $str$1;
	cvta.global.u64 	%rd12, %rd11;
	{ // callseq 2, 0
	.param .b64 param0;
	st.param.b64 	[param0], %rd12;
	.param .b64 param1;
	st.param.b64 	[param1], 0;
	.param .b32 retval0;
	call.uni (retval0), 
	vprintf, 
	(
	param0, 
	param1
	);
	ld.param.b32 	%r4, [retval0];
	} // callseq 2
	ret;

}
	// .globl	_Z7app_bfsP5queue
.visible .entry _Z7app_bfsP5queue(
	.param .u64 .ptr .align 1 _Z7app_bfsP5queue_param_0
)
{
	.reg .pred 	%p<7>;
	.reg .b32 	%r<7>;
	.reg .b64 	%rd<18>;

	ld.param.u64 	%rd8, [_Z7app_bfsP5queue_param_0];
	cvta.to.global.u64 	%rd1, %rd8;
	{ // callseq 3, 0
	.param .b64 param0;
	st.param.b64 	[param0], 16;
	.param .b64 retval0;
	call.uni (retval0), 
	malloc, 
	(
	param0
	);
	ld.param.b64 	%rd9, [retval0];
	} // callseq 3
	mov.u32 	%r1, %tid.x;
	and.b32  	%r2, %r1, 1;
	setp.eq.b32 	%p1, %r2, 1;
	@%p1 bra 	$L__BB2_1;
	bra.uni 	$L__BB2_5;
$L__BB2_1:
	mov.u32 	%r3, %ctaid.x;
	mov.u32 	%r4, %ntid.x;
	mad.lo.s32 	%r5, %r3, %r4, %r1;
	{ // callseq 4, 0
	.param .b64 param0;
	st.param.b64 	[param0], 16;
	.param .b64 retval0;
	call.uni (retval0), 
	malloc, 
	(
	param0
	);
	ld.param.b64 	%rd10, [retval0];
	} // callseq 4
	st.u32 	[%rd10], %r5;
	mov.b64 	%rd11, 0;
	st.u64 	[%rd10+8], %rd11;
$L__BB2_2:
	ld.global.u64 	%rd4, [%rd1+8];
	ld.u64 	%rd5, [%rd4+8];
	setp.ne.s64 	%p2, %rd5, 0;
	@%p2 bra 	$L__BB2_10;
	atom.relaxed.cas.b64 	%rd13, [%rd4+8], 0, %rd10;
	setp.eq.s64 	%p3, %rd13, 0;
	@%p3 bra 	$L__BB2_4;
	bra.uni 	$L__BB2_2;
$L__BB2_4:
	atom.relaxed.global.cas.b64 	%rd14, [%rd1+8], %rd4, %rd10;
	bra.uni 	$L__BB2_9;
$L__BB2_5:
	ld.global.u64 	%rd6, [%rd1];
	ld.global.u64 	%rd15, [%rd1+8];
	ld.u64 	%rd7, [%rd6+8];
	setp.ne.s64 	%p4, %rd6, %rd15;
	@%p4 bra 	$L__BB2_8;
	setp.eq.s64 	%p6, %rd7, 0;
	@%p6 bra 	$L__BB2_9;
	atom.relaxed.global.cas.b64 	%rd17, [%rd1+8], %rd6, %rd7;
	bra.uni 	$L__BB2_5;
$L__BB2_8:
	ld.u32 	%r6, [%rd7];
	st.u32 	[%rd9], %r6;
	atom.relaxed.global.cas.b64 	%rd16, [%rd1], %rd6, %rd7;
	setp.ne.s64 	%p5, %rd6, %rd16;
	@%p5 bra 	$L__BB2_5;
$L__BB2_9:
	ret;
$L__BB2_10:
	atom.relaxed.global.cas.b64 	%rd12, [%rd1+8], %rd4, %rd5;
	bra.uni 	$L__BB2_2;

}


// ===== COMPILED SASS (sm_100) =====

	.target	sm_100

	.elftype	@"ET_EXEC"


//--------------------- .note.nv.tkinfo           --------------------------
	.section	.note.nv.tkinfo,"",@"SHT_NOTE"
	.sectionflags	@"SHF_NOTE_NV_TKINFO"
	.tkinfo
        /*0018*/ 	.word	0x00000002
        /*0030*/ 	.string	""
        /*0030*/ 	.string	"ptxas"
        /*0030*/ 	.string	"Cuda compilation tools, release 13.0, V13.0.88"
        /*0030*/ 	.string	"Build cuda_13.0.r13.0/compiler.36424714_0"
        /*0030*/ 	.string	"-arch sm_100 -m 64 "



//--------------------- .note.nv.cuinfo           --------------------------
	.section	.note.nv.cuinfo,"",@"SHT_NOTE"
	.sectionflags	@"SHF_NOTE_NV_CUINFO"
        /*0018*/ 	.short	0x0002
        /*001a*/ 	.short	0x0064
        /*001c*/ 	.short	0x0082
	.zero		2


//--------------------- .nv.info                  --------------------------
	.section	.nv.info,"",@"SHT_CUDA_INFO"
	.align	4


	//----- nvinfo : EIATTR_REGCOUNT
	.align		4
        /*0000*/ 	.byte	0x04, 0x2f
        /*0002*/ 	.short	(.L_3 - .L_2)
	.align		4
.L_2:
        /*0004*/ 	.word	index@(_Z4initP5queue)
        /*0008*/ 	.word	0x00000018


	//----- nvinfo : EIATTR_FRAME_SIZE
	.align		4
.L_3:
        /*000c*/ 	.byte	0x04, 0x11
        /*000e*/ 	.short	(.L_5 - .L_4)
	.align		4
.L_4:
        /*0010*/ 	.word	index@(_Z4initP5queue)
        /*0014*/ 	.word	0x00000000


	//----- nvinfo : EIATTR_REGCOUNT
	.align		4
.L_5:
        /*0018*/ 	.byte	0x04, 0x2f
        /*001a*/ 	.short	(.L_7 - .L_6)
	.align		4
.L_6:
        /*001c*/ 	.word	index@(_Z4showP5queue)
        /*0020*/ 	.word	0x00000018


	//----- nvinfo : EIATTR_FRAME_SIZE
	.align		4
.L_7:
        /*0024*/ 	.byte	0x04, 0x11
        /*0026*/ 	.short	(.L_9 - .L_8)
	.align		4
.L_8:
        /*0028*/ 	.word	index@(_Z4showP5queue)
        /*002c*/ 	.word	0x00000008


	//----- nvinfo : EIATTR_REGCOUNT
	.align		4
.L_9:
        /*0030*/ 	.byte	0x04, 0x2f
        /*0032*/ 	.short	(.L_11 - .L_10)
	.align		4
.L_10:
        /*0034*/ 	.word	index@(_Z7app_bfsP5queue)
        /*0038*/ 	.word	0x00000018


	//----- nvinfo : EIATTR_FRAME_SIZE
	.align		4
.L_11:
        /*003c*/ 	.byte	0x04, 0x11
        /*003e*/ 	.short	(.L_13 - .L_12)
	.align		4
.L_12:
        /*0040*/ 	.word	index@(_Z7app_bfsP5queue)
        /*0044*/ 	.word	0x00000000


	//----- nvinfo : EIATTR_MIN_STACK_SIZE
	.align		4
.L_13:
        /*0048*/ 	.byte	0x04, 0x12
        /*004a*/ 	.short	(.L_15 - .L_14)
	.align		4
.L_14:
        /*004c*/ 	.word	index@(_Z7app_bfsP5queue)
        /*0050*/ 	.word	0x00000000


	//----- nvinfo : EIATTR_MIN_STACK_SIZE
	.align		4
.L_15:
        /*0054*/ 	.byte	0x04, 0x12
        /*0056*/ 	.short	(.L_17 - .L_16)
	.align		4
.L_16:
        /*0058*/ 	.word	index@(_Z4showP5queue)
        /*005c*/ 	.word	0x00000008


	//----- nvinfo : EIATTR_MIN_STACK_SIZE
	.align		4
.L_17:
        /*0060*/ 	.byte	0x04, 0x12
        /*0062*/ 	.short	(.L_19 - .L_18)
	.align		4
.L_18:
        /*0064*/ 	.word	index@(_Z4initP5queue)
        /*0068*/ 	.word	0x00000000
.L_19:


//--------------------- .nv.compat                --------------------------
	.section	.nv.compat,"",@"SHT_CUDA_COMPAT_INFO"
	.align	4
        /*0000*/ 	.byte	0x02, 0x09, 0x00, 0x00, 0x02, 0x02, 0x01, 0x00, 0x02, 0x05, 0x05, 0x00, 0x03, 0x07, 0x01, 0x01
        /*0010*/ 	.byte	0x02, 0x03, 0x00, 0x00, 0x02, 0x06, 0x01, 0x00, 0x04, 0x0b, 0x08, 0x00, 0x09, 0x00, 0x00, 0x00
        /*0020*/ 	.byte	0x00, 0x00, 0x00, 0x00


//--------------------- .nv.info._Z7app_bfsP5queue --------------------------
	.section	.nv.info._Z7app_bfsP5queue,"",@"SHT_CUDA_INFO"
	.sectionflags	@""
	.align	4


	//----- nvinfo : EIATTR_CUDA_API_VERSION
	.align		4
        /*0000*/ 	.byte	0x04, 0x37
        /*0002*/ 	.short	(.L_21 - .L_20)
.L_20:
        /*0004*/ 	.word	0x00000082


	//----- nvinfo : EIATTR_KPARAM_INFO
	.align		4
.L_21:
        /*0008*/ 	.byte	0x04, 0x17
        /*000a*/ 	.short	(.L_23 - .L_22)
.L_22:
        /*000c*/ 	.word	0x00000000
        /*0010*/ 	.short	0x0000
        /*0012*/ 	.short	0x0000
        /*0014*/ 	.byte	0x00, 0xf5, 0x21, 0x00


	//----- nvinfo : EIATTR_SPARSE_MMA_MASK
	.align		4
.L_23:
        /*0018*/ 	.byte	0x03, 0x50
        /*001a*/ 	.short	0x0000


	//----- nvinfo : EIATTR_MAXREG_COUNT
	.align		4
        /*001c*/ 	.byte	0x03, 0x1b
        /*001e*/ 	.short	0x00ff


	//----- nvinfo : EIATTR_EXTERNS
	.align		4
        /*0020*/ 	.byte	0x04, 0x0f
        /*0022*/ 	.short	(.L_25 - .L_24)


	//   ....[0]....
	.align		4
.L_24:
        /*0024*/ 	.word	index@(malloc)


	//----- nvinfo : EIATTR_MERCURY_ISA_VERSION
	.align		4
.L_25:
        /*0028*/ 	.byte	0x03, 0x5f
        /*002a*/ 	.short	0x0101


	//----- nvinfo : EIATTR_VRC_CTA_INIT_COUNT
	.align		4
        /*002c*/ 	.byte	0x02, 0x4a
	.zero		1
	.zero		1


	//----- nvinfo : EIATTR_SYSCALL_OFFSETS
	.align		4
        /*0030*/ 	.byte	0x04, 0x46
        /*0032*/ 	.short	(.L_27 - .L_26)


	//   ....[0]....
.L_26:
        /*0034*/ 	.word	0x00000060


	//   ....[1]....
        /*0038*/ 	.word	0x00000330


	//----- nvinfo : EIATTR_EXIT_INSTR_OFFSETS
	.align		4
.L_27:
        /*003c*/ 	.byte	0x04, 0x1c
        /*003e*/ 	.short	(.L_29 - .L_28)


	//   ....[0]....
.L_28:
        /*0040*/ 	.word	0x000001f0


	//   ....[1]....
        /*0044*/ 	.word	0x000002a0


	//   ....[2]....
        /*0048*/ 	.word	0x00000650


	//----- nvinfo : EIATTR_CRS_STACK_SIZE
	.align		4
.L_29:
        /*004c*/ 	.byte	0x04, 0x1e
        /*004e*/ 	.short	(.L_31 - .L_30)
.L_30:
        /*0050*/ 	.word	0x00000000


	//----- nvinfo : EIATTR_CBANK_PARAM_SIZE
	.align		4
.L_31:
        /*0054*/ 	.byte	0x03, 0x19
        /*0056*/ 	.short	0x0008


	//----- nvinfo : EIATTR_PARAM_CBANK
	.align		4
        /*0058*/ 	.byte	0x04, 0x0a
        /*005a*/ 	.short	(.L_33 - .L_32)
	.align		4
.L_32:
        /*005c*/ 	.word	index@(.nv.constant0._Z7app_bfsP5queue)
        /*0060*/ 	.short	0x0380
        /*0062*/ 	.short	0x0008


	//----- nvinfo : EIATTR_SW_WAR
	.align		4
.L_33:
        /*0064*/ 	.byte	0x04, 0x36
        /*0066*/ 	.short	(.L_35 - .L_34)
.L_34:
        /*0068*/ 	.word	0x00000008
.L_35:


//--------------------- .nv.info._Z4showP5queue   --------------------------
	.section	.nv.info._Z4showP5queue,"",@"SHT_CUDA_INFO"
	.sectionflags	@""
	.align	4


	//----- nvinfo : EIATTR_CUDA_API_VERSION
	.align		4
        /*0000*/ 	.byte	0x04, 0x37
        /*0002*/ 	.short	(.L_37 - .L_36)
.L_36:
        /*0004*/ 	.word	0x00000082


	//----- nvinfo : EIATTR_KPARAM_INFO
	.align		4
.L_37:
        /*0008*/ 	.byte	0x04, 0x17
        /*000a*/ 	.short	(.L_39 - .L_38)
.L_38:
        /*000c*/ 	.word	0x00000000
        /*0010*/ 	.short	0x0000
        /*0012*/ 	.short	0x0000
        /*0014*/ 	.byte	0x00, 0xf5, 0x21, 0x00


	//----- nvinfo : EIATTR_SPARSE_MMA_MASK
	.align		4
.L_39:
        /*0018*/ 	.byte	0x03, 0x50
        /*001a*/ 	.short	0x0000


	//----- nvinfo : EIATTR_MAXREG_COUNT
	.align		4
        /*001c*/ 	.byte	0x03, 0x1b
        /*001e*/ 	.short	0x00ff


	//----- nvinfo : EIATTR_EXTERNS
	.align		4
        /*0020*/ 	.byte	0x04, 0x0f
        /*0022*/ 	.short	(.L_41 - .L_40)


	//   ....[0]....
	.align		4
.L_40:
        /*0024*/ 	.word	index@(vprintf)


	//----- nvinfo : EIATTR_MERCURY_ISA_VERSION
	.align		4
.L_41:
        /*0028*/ 	.byte	0x03, 0x5f
        /*002a*/ 	.short	0x0101


	//----- nvinfo : EIATTR_VRC_CTA_INIT_COUNT
	.align		4
        /*002c*/ 	.byte	0x02, 0x4a
	.zero		1
	.zero		1


	//----- nvinfo : EIATTR_SYSCALL_OFFSETS
	.align		4
        /*0030*/ 	.byte	0x04, 0x46
        /*0032*/ 	.short	(.L_43 - .L_42)


	//   ....[0]....
.L_42:
        /*0034*/ 	.word	0x00000170


	//   ....[1]....
        /*0038*/ 	.word	0x00000240


	//----- nvinfo : EIATTR_EXIT_INSTR_OFFSETS
	.align		4
.L_43:
        /*003c*/ 	.byte	0x04, 0x1c
        /*003e*/ 	.short	(.L_45 - .L_44)


	//   ....[0]....
.L_44:
        /*0040*/ 	.word	0x00000250


	//----- nvinfo : EIATTR_CRS_STACK_SIZE
	.align		4
.L_45:
        /*0044*/ 	.byte	0x04, 0x1e
        /*0046*/ 	.short	(.L_47 - .L_46)
.L_46:
        /*0048*/ 	.word	0x00000000


	//----- nvinfo : EIATTR_CBANK_PARAM_SIZE
	.align		4
.L_47:
        /*004c*/ 	.byte	0x03, 0x19
        /*004e*/ 	.short	0x0008


	//----- nvinfo : EIATTR_PARAM_CBANK
	.align		4
        /*0050*/ 	.byte	0x04, 0x0a
        /*0052*/ 	.short	(.L_49 - .L_48)
	.align		4
.L_48:
        /*0054*/ 	.word	index@(.nv.constant0._Z4showP5queue)
        /*0058*/ 	.short	0x0380
        /*005a*/ 	.short	0x0008


	//----- nvinfo : EIATTR_SW_WAR
	.align		4
.L_49:
        /*005c*/ 	.byte	0x04, 0x36
        /*005e*/ 	.short	(.L_51 - .L_50)
.L_50:
        /*0060*/ 	.word	0x00000008
.L_51:


//--------------------- .nv.info._Z4initP5queue   --------------------------
	.section	.nv.info._Z4initP5queue,"",@"SHT_CUDA_INFO"
	.sectionflags	@""
	.align	4


	//----- nvinfo : EIATTR_CUDA_API_VERSION
	.align		4
        /*0000*/ 	.byte	0x04, 0x37
        /*0002*/ 	.short	(.L_53 - .L_52)
.L_52:
        /*0004*/ 	.word	0x00000082


	//----- nvinfo : EIATTR_KPARAM_INFO
	.align		4
.L_53:
        /*0008*/ 	.byte	0x04, 0x17
        /*000a*/ 	.short	(.L_55 - .L_54)
.L_54:
        /*000c*/ 	.word	0x00000000
        /*0010*/ 	.short	0x0000
        /*0012*/ 	.short	0x0000
        /*0014*/ 	.byte	0x00, 0xf5, 0x21, 0x00


	//----- nvinfo : EIATTR_SPARSE_MMA_MASK
	.align		4
.L_55:
        /*0018*/ 	.byte	0x03, 0x50
        /*001a*/ 	.short	0x0000


	//----- nvinfo : EIATTR_MAXREG_COUNT
	.align		4
        /*001c*/ 	.byte	0x03, 0x1b
        /*001e*/ 	.short	0x00ff


	//----- nvinfo : EIATTR_EXTERNS
	.align		4
        /*0020*/ 	.byte	0x04, 0x0f
        /*0022*/ 	.short	(.L_57 - .L_56)


	//   ....[0]....
	.align		4
.L_56:
        /*0024*/ 	.word	index@(malloc)


	//----- nvinfo : EIATTR_MERCURY_ISA_VERSION
	.align		4
.L_57:
        /*0028*/ 	.byte	0x03, 0x5f
        /*002a*/ 	.short	0x0101


	//----- nvinfo : EIATTR_VRC_CTA_INIT_COUNT
	.align		4
        /*002c*/ 	.byte	0x02, 0x4a
	.zero		1
	.zero		1


	//----- nvinfo : EIATTR_SYSCALL_OFFSETS
	.align		4
        /*0030*/ 	.byte	0x04, 0x46
        /*0032*/ 	.short	(.L_59 - .L_58)


	//   ....[0]....
.L_58:
        /*0034*/ 	.word	0x00000070


	//----- nvinfo : EIATTR_EXIT_INSTR_OFFSETS
	.align		4
.L_59:
        /*0038*/ 	.byte	0x04, 0x1c
        /*003a*/ 	.short	(.L_61 - .L_60)


	//   ....[0]....
.L_60:
        /*003c*/ 	.word	0x000000e0


	//----- nvinfo : EIATTR_CBANK_PARAM_SIZE
	.align		4
.L_61:
        /*0040*/ 	.byte	0x03, 0x19
        /*0042*/ 	.short	0x0008


	//----- nvinfo : EIATTR_PARAM_CBANK
	.align		4
        /*0044*/ 	.byte	0x04, 0x0a
        /*0046*/ 	.short	(.L_63 - .L_62)
	.align		4
.L_62:
        /*0048*/ 	.word	index@(.nv.constant0._Z4initP5queue)
        /*004c*/ 	.short	0x0380
        /*004e*/ 	.short	0x0008


	//----- nvinfo : EIATTR_SW_WAR
	.align		4
.L_63:
        /*0050*/ 	.byte	0x04, 0x36
        /*0052*/ 	.short	(.L_65 - .L_64)
.L_64:
        /*0054*/ 	.word	0x00000008
.L_65:


//--------------------- .nv.callgraph             --------------------------
	.section	.nv.callgraph,"",@"SHT_CUDA_CALLGRAPH"
	.align	4
	.sectionentsize	8
	.align		4
        /*0000*/ 	.word	0x00000000
	.align		4
        /*0004*/ 	.word	0xffffffff
	.align		4
        /*0008*/ 	.word	index@(_Z7app_bfsP5queue)
	.align		4
        /*000c*/ 	.word	index@(malloc)
	.align		4
        /*0010*/ 	.word	index@(_Z4showP5queue)
	.align		4
        /*0014*/ 	.word	index@(vprintf)
	.align		4
        /*0018*/ 	.word	index@(_Z4initP5queue)
	.align		4
        /*001c*/ 	.word	index@(malloc)
	.align		4
        /*0020*/ 	.word	0x00000000
	.align		4
        /*0024*/ 	.word	0xfffffffe
	.align		4
        /*0028*/ 	.word	0x00000000
	.align		4
        /*002c*/ 	.word	0xfffffffd
	.align		4
        /*0030*/ 	.word	0x00000000
	.align		4
        /*0034*/ 	.word	0xfffffffc


//--------------------- .nv.constant4             --------------------------
	.section	.nv.constant4,"a",@progbits
	.align	8
	.align		8
.nv.constant4:
        /*0000*/ 	.dword	malloc
	.align		8
        /*0008*/ 	.dword	$str
	.align		8
        /*0010*/ 	.dword	$str$1
	.align		8
        /*0018*/ 	.dword	vprintf


//--------------------- .text._Z7app_bfsP5queue   --------------------------
	.section	.text._Z7app_bfsP5queue,"ax",@progbits
	.align	128
        .global         _Z7app_bfsP5queue
        .type           _Z7app_bfsP5queue,@function
        .size           _Z7app_bfsP5queue,(.L_x_20 - _Z7app_bfsP5queue)
        .other          _Z7app_bfsP5queue,@"STO_CUDA_ENTRY STV_DEFAULT"
_Z7app_bfsP5queue:
.text._Z7app_bfsP5queue:
[----:B------:R-:W0:Y:S01]  /*0000*/  LDC R1, c[0x0][0x37c] ;  /* 0x0000df00ff017b82 */ /* 0x000e220000000800 */
[----:B------:R-:W-:Y:S01]  /*0010*/  MOV R0, 0x0 ;  /* 0x0000000000007802 */ /* 0x000fe20000000f00 */
[----:B------:R-:W-:Y:S02]  /*0020*/  IMAD.MOV.U32 R4, RZ, RZ, 0x10 ;  /* 0x00000010ff047424 */ /* 0x000fe400078e00ff */
[----:B------:R-:W-:-:S04]  /*0030*/  IMAD.MOV.U32 R5, RZ, RZ, RZ ;  /* 0x000000ffff057224 */ /* 0x000fc800078e00ff */
[----:B------:R1:W2:Y:S03]  /*0040*/  LDC.64 R2, c[0x4][R0] ;  /* 0x0100000000027b82 */ /* 0x0002a60000000a00 */
[----:B------:R-:W-:-:S07]  /*0050*/  LEPC R20, `(.L_x_0) ;  /* 0x000000001014794e */ /* 0x000fce0000000000 */
[----:B012---:R-:W-:Y:S05]  /*0060*/  CALL.ABS.NOINC R2 ;  /* 0x0000000002007343 */ /* 0x007fea0003c00000 */
.L_x_0:
[----:B------:R-:W0:Y:S01]  /*0070*/  S2R R19, SR_TID.X ;  /* 0x0000000000137919 */ /* 0x000e220000002100 */
[----:B------:R-:W1:Y:S01]  /*0080*/  LDC.64 R16, c[0x0][0x358] ;  /* 0x0000d600ff107b82 */ /* 0x000e620000000a00 */
[----:B0-----:R-:W-:-:S04]  /*0090*/  LOP3.LUT R0, R19, 0x1, RZ, 0xc0, !PT ;  /* 0x0000000113007812 */ /* 0x001fc800078ec0ff */
[----:B------:R-:W-:-:S13]  /*00a0*/  ISETP.NE.U32.AND P0, PT, R0, 0x1, PT ;  /* 0x000000010000780c */ /* 0x000fda0003f05070 */
[----:B-1----:R-:W-:Y:S05]  /*00b0*/  @!P0 BRA `(.L_x_1) ;  /* 0x00000000007c8947 */ /* 0x002fea0003800000 */
[----:B------:R-:W0:Y:S08]  /*00c0*/  LDC.64 R12, c[0x0][0x380] ;  /* 0x0000e000ff0c7b82 */ /* 0x000e300000000a00 */
[----:B------:R-:W1:Y:S01]  /*00d0*/  LDC.64 R2, c[0x0][0x380] ;  /* 0x0000e000ff027b82 */ /* 0x000e620000000a00 */
[----:B0-----:R-:W-:-:S05]  /*00e0*/  IADD3 R12, P0, PT, R12, 0x8, RZ ;  /* 0x000000080c0c7810 */ /* 0x001fca0007f1e0ff */
[----:B------:R-:W-:-:S08]  /*00f0*/  IMAD.X R13, RZ, RZ, R13, P0 ;  /* 0x000000ffff0d7224 */ /* 0x000fd000000e060d */
.L_x_3:
[----:B------:R-:W-:Y:S05]  /*0100*/  YIELD ;  /* 0x0000000000007946 */ /* 0x000fea0003800000 */
[----:B------:R-:W-:Y:S02]  /*0110*/  R2UR UR4, R16 ;  /* 0x00000000100472ca */ /* 0x000fe400000e0000 */
[----:B------:R-:W-:-:S13]  /*0120*/  R2UR UR5, R17 ;  /* 0x00000000110572ca */ /* 0x000fda00000e0000 */
[----:B01----:R-:W2:Y:S01]  /*0130*/  LDG.E.64 R8, desc[UR4][R2.64] ;  /* 0x0000000402087981 */ /* 0x003ea2000c1e1b00 */
[----:B------:R-:W-:Y:S02]  /*0140*/  R2UR UR4, R16 ;  /* 0x00000000100472ca */ /* 0x000fe400000e0000 */
[----:B------:R-:W-:-:S13]  /*0150*/  R2UR UR5, R17 ;  /* 0x00000000110572ca */ /* 0x000fda00000e0000 */
[----:B------:R-:W3:Y:S01]  /*0160*/  LDG.E.64 R6, desc[UR4][R2.64+0x8] ;  /* 0x0000080402067981 */ /* 0x000ee2000c1e1b00 */
[----:B------:R-:W-:Y:S02]  /*0170*/  R2UR UR4, R16 ;  /* 0x00000000100472ca */ /* 0x000fe400000e0000 */
[----:B------:R-:W-:-:S13]  /*0180*/  R2UR UR5, R17 ;  /* 0x00000000110572ca */ /* 0x000fda00000e0000 */
[----:B--2--5:R0:W5:Y:S01]  /*0190*/  LD.E.64 R10, desc[UR4][R8.64+0x8] ;  /* 0x00000804080a7980 */ /* 0x024162000c101b00 */
[----:B---3--:R-:W-:-:S04]  /*01a0*/  ISETP.NE.U32.AND P0, PT, R8, R6, PT ;  /* 0x000000060800720c */ /* 0x008fc80003f05070 */
[----:B------:R-:W-:-:S13]  /*01b0*/  ISETP.NE.AND.EX P0, PT, R9, R7, PT, P0 ;  /* 0x000000070900720c */ /* 0x000fda0003f05300 */
[----:B0-----:R-:W-:Y:S05]  /*01c0*/  @P0 BRA `(.L_x_2) ;  /* 0x0000000000140947 */ /* 0x001fea0003800000 */
[----:B-----5:R-:W-:-:S04]  /*01d0*/  ISETP.NE.U32.AND P0, PT, R10, RZ, PT ;  /* 0x000000ff0a00720c */ /* 0x020fc80003f05070 */
[----:B------:R-:W-:-:S13]  /*01e0*/  ISETP.NE.AND.EX P0, PT, R11, RZ, PT, P0 ;  /* 0x000000ff0b00720c */ /* 0x000fda0003f05300 */
[----:B------:R-:W-:Y:S05]  /*01f0*/  @!P0 EXIT ;  /* 0x000000000000894d */ /* 0x000fea0003800000 */
[----:B------:R0:W5:Y:S01]  /*0200*/  ATOMG.E.CAS.64.STRONG.GPU PT, RZ, [R12], R8, R10 ;  /* 0x000000080cff73a9 */ /* 0x00016200001ee50a */
[----:B------:R-:W-:Y:S05]  /*0210*/  BRA `(.L_x_3) ;  /* 0xfffffffc00b87947 */ /* 0x000fea000383ffff */
.L_x_2:
[----:B------:R-:W-:Y:S02]  /*0220*/  R2UR UR4, R16 ;  /* 0x00000000100472ca */ /* 0x000fe400000e0000 */
[----:B------:R-:W-:-:S13]  /*0230*/  R2UR UR5, R17 ;  /* 0x00000000110572ca */ /* 0x000fda00000e0000 */
[----:B-----5:R-:W2:Y:S04]  /*0240*/  LD.E R15, desc[UR4][R10.64] ;  /* 0x000000040a0f7980 */ /* 0x020ea8000c101900 */
[----:B--2---:R0:W-:Y:S04]  /*0250*/  ST.E desc[UR4][R4.64], R15 ;  /* 0x0000000f04007985 */ /* 0x0041e8000c101904 */
[----:B------:R-:W2:Y:S02]  /*0260*/  ATOMG.E.CAS.64.STRONG.GPU PT, R6, [R2], R8, R10 ;  /* 0x00000008020673a9 */ /* 0x000ea400001ee50a */
[----:B--2---:R-:W-:-:S04]  /*0270*/  ISETP.NE.U32.AND P0, PT, R8, R6, PT ;  /* 0x000000060800720c */ /* 0x004fc80003f05070 */
[----:B------:R-:W-:-:S13]  /*0280*/  ISETP.NE.AND.EX P0, PT, R9, R7, PT, P0 ;  /* 0x000000070900720c */ /* 0x000fda0003f05300 */
[----:B0-----:R-:W-:Y:S05]  /*0290*/  @P0 BRA `(.L_x_3) ;  /* 0xfffffffc00980947 */ /* 0x001fea000383ffff */
[----:B------:R-:W-:Y:S05]  /*02a0*/  EXIT ;  /* 0x000000000000794d */ /* 0x000fea0003800000 */
.L_x_1:
[----:B------:R-:W0:Y:S01]  /*02b0*/  S2UR UR4, SR_CTAID.X ;  /* 0x00000000000479c3 */ /* 0x000e220000002500 */
[----:B------:R-:W-:Y:S01]  /*02c0*/  MOV R0, 0x0 ;  /* 0x0000000000007802 */ /* 0x000fe20000000f00 */
[----:B------:R-:W-:Y:S02]  /*02d0*/  IMAD.MOV.U32 R4, RZ, RZ, 0x10 ;  /* 0x00000010ff047424 */ /* 0x000fe400078e00ff */
[----:B------:R-:W-:-:S04]  /*02e0*/  IMAD.MOV.U32 R5, RZ, RZ, RZ ;  /* 0x000000ffff057224 */ /* 0x000fc800078e00ff */
[----:B------:R-:W0:Y:S08]  /*02f0*/  LDC R6, c[0x0][0x360] ;  /* 0x0000d800ff067b82 */ /* 0x000e300000000800 */
[----:B------:R1:W2:Y:S02]  /*0300*/  LDC.64 R2, c[0x4][R0] ;  /* 0x0100000000027b82 */ /* 0x0002a40000000a00 */
[----:B01----:R-:W-:-:S07]  /*0310*/  IMAD R19, R6, UR4, R19 ;  /* 0x0000000406137c24 */ /* 0x003fce000f8e0213 */
[----:B------:R-:W-:-:S07]  /*0320*/  LEPC R20, `(.L_x_4) ;  /* 0x000000001014794e */ /* 0x000fce0000000000 */
[----:B--2---:R-:W-:Y:S05]  /*0330*/  CALL.ABS.NOINC R2 ;  /* 0x0000000002007343 */ /* 0x004fea0003c00000 */
.L_x_4:
[C---:B------:R-:W-:Y:S01]  /*0340*/  R2UR UR6, R16.reuse ;  /* 0x00000000100672ca */ /* 0x040fe200000e0000 */
[----:B------:R-:W0:Y:S01]  /*0350*/  LDCU.64 UR4, c[0x0][0x380] ;  /* 0x00007000ff0477ac */ /* 0x000e220008000a00 */
[C---:B------:R-:W-:Y:S01]  /*0360*/  R2UR UR7, R17.reuse ;  /* 0x00000000110772ca */ /* 0x040fe200000e0000 */
[----:B------:R-:W-:Y:S01]  /*0370*/  IMAD.MOV.U32 R10, RZ, RZ, R4 ;  /* 0x000000ffff0a7224 */ /* 0x000fe200078e0004 */
[----:B------:R-:W-:Y:S01]  /*0380*/  R2UR UR8, R16 ;  /* 0x00000000100872ca */ /* 0x000fe200000e0000 */
[----:B------:R-:W-:Y:S01]  /*0390*/  IMAD.MOV.U32 R11, RZ, RZ, R5 ;  /* 0x000000ffff0b7224 */ /* 0x000fe200078e0005 */
[----:B------:R-:W-:Y:S01]  /*03a0*/  R2UR UR9, R17 ;  /* 0x00000000110972ca */ /* 0x000fe200000e0000 */
[----:B------:R-:W1:Y:S01]  /*03b0*/  LDC.64 R14, c[0x0][0x380] ;  /* 0x0000e000ff0e7b82 */ /* 0x000e620000000a00 */
[----:B------:R-:W-:Y:S07]  /*03c0*/  BSSY B0, `(.L_x_5) ;  /* 0x0000025000007945 */ /* 0x000fee0003800000 */
[----:B------:R2:W-:Y:S04]  /*03d0*/  ST.E desc[UR6][R10.64], R19 ;  /* 0x000000130a007985 */ /* 0x0005e8000c101906 */
[----:B------:R2:W-:Y:S01]  /*03e0*/  ST.E.64 desc[UR8][R10.64+0x8], RZ ;  /* 0x000008ff0a007985 */ /* 0x0005e2000c101b08 */
[----:B0-----:R-:W-:-:S04]  /*03f0*/  UIADD3 UR4, UP0, UPT, UR4, 0x8, URZ ;  /* 0x0000000804047890 */ /* 0x001fc8000ff1e0ff */
[----:B------:R-:W-:Y:S02]  /*0400*/  UIADD3.X UR5, UPT, UPT, URZ, UR5, URZ, UP0, !UPT ;  /* 0x00000005ff057290 */ /* 0x000fe400087fe4ff */
[----:B------:R-:W-:-:S04]  /*0410*/  IMAD.U32 R12, RZ, RZ, UR4 ;  /* 0x00000004ff0c7e24 */ /* 0x000fc8000f8e00ff */
[----:B--2---:R-:W-:-:S07]  /*0420*/  IMAD.U32 R13, RZ, RZ, UR5 ;  /* 0x00000005ff0d7e24 */ /* 0x004fce000f8e00ff */
.L_x_11:
[----:B0-----:R-:W-:Y:S01]  /*0430*/  BSSY B1, `(.L_x_6) ;  /* 0x000000d000017945 */ /* 0x001fe20003800000 */
.L_x_8:
[----:B------:R-:W-:Y:S05]  /*0440*/  YIELD ;  /* 0x0000000000007946 */ /* 0x000fea0003800000 */
[----:B------:R-:W-:Y:S02]  /*0450*/  R2UR UR4, R16 ;  /* 0x00000000100472ca */ /* 0x000fe400000e0000 */
[----:B------:R-:W-:-:S13]  /*0460*/  R2UR UR5, R17 ;  /* 0x00000000110572ca */ /* 0x000fda00000e0000 */
[----:B01----:R-:W2:Y:S01]  /*0470*/  LDG.E.64 R4, desc[UR4][R14.64+0x8] ;  /* 0x000008040e047981 */ /* 0x003ea2000c1e1b00 */
[----:B------:R-:W-:Y:S02]  /*0480*/  R2UR UR4, R16 ;  /* 0x00000000100472ca */ /* 0x000fe400000e0000 */
[----:B------:R-:W-:-:S13]  /*0490*/  R2UR UR5, R17 ;  /* 0x00000000110572ca */ /* 0x000fda00000e0000 */
[----:B--2---:R-:W2:Y:S02]  /*04a0*/  LD.E.64 R6, desc[UR4][R4.64+0x8] ;  /* 0x0000080404067980 */ /* 0x004ea4000c101b00 */
[----:B--2---:R-:W-:-:S04]  /*04b0*/  ISETP.NE.U32.AND P0, PT, R6, RZ, PT ;  /* 0x000000ff0600720c */ /* 0x004fc80003f05070 */
[----:B------:R-:W-:-:S13]  /*04c0*/  ISETP.NE.AND.EX P0, PT, R7, RZ, PT, P0 ;  /* 0x000000ff0700720c */ /* 0x000fda0003f05300 */
[----:B-----5:R-:W-:Y:S05]  /*04d0*/  @!P0 BRA `(.L_x_7) ;  /* 0x0000000000088947 */ /* 0x020fea0003800000 */
[----:B------:R0:W5:Y:S01]  /*04e0*/  ATOMG.E.CAS.64.STRONG.GPU PT, RZ, [R12], R4, R6 ;  /* 0x000000040cff73a9 */ /* 0x00016200001ee506 */
[----:B------:R-:W-:Y:S05]  /*04f0*/  BRA `(.L_x_8) ;  /* 0xfffffffc00d07947 */ /* 0x000fea000383ffff */
.L_x_7:
[----:B------:R-:W-:Y:S05]  /*0500*/  BSYNC B1 ;  /* 0x0000000000017941 */ /* 0x000fea0003800000 */
.L_x_6:
[----:B------:R-:W-:-:S06]  /*0510*/  CS2R R8, SRZ ;  /* 0x0000000000087805 */ /* 0x000fcc000001ff00 */
[----:B------:R0:W2:Y:S01]  /*0520*/  ATOM.E.CAS.64.STRONG.GPU P0, R8, [R4+0x8], R8, R10 ;  /* 0x000008080408738b */ /* 0x0000a2000010e50a */
[----:B------:R-:W-:Y:S01]  /*0530*/  BSSY.RECONVERGENT B1, `(.L_x_9) ;  /* 0x000000a000017945 */ /* 0x000fe20003800200 */
[----:B--2---:R-:W-:Y:S02]  /*0540*/  IMAD.MOV.U32 R6, RZ, RZ, R8 ;  /* 0x000000ffff067224 */ /* 0x004fe400078e0008 */
[----:B------:R-:W-:Y:S01]  /*0550*/  IMAD.MOV.U32 R7, RZ, RZ, R9 ;  /* 0x000000ffff077224 */ /* 0x000fe200078e0009 */
[----:B0-----:R-:W-:Y:S06]  /*0560*/  @P0 BRA `(.L_x_10) ;  /* 0x0000000000180947 */ /* 0x001fec0003800000 */
[----:B------:R-:W2:Y:S02]  /*0570*/  LD.E.64 R6, [R4+0x8] ;  /* 0x0000000804067980 */ /* 0x000ea40000100b00 */
[----:B--2---:R-:W-:-:S04]  /*0580*/  ISETP.EQ.U32.AND P0, PT, R6, RZ, PT ;  /* 0x000000ff0600720c */ /* 0x004fc80003f02070 */
[----:B------:R-:W-:-:S04]  /*0590*/  ISETP.EQ.U32.AND.EX P0, PT, R7, RZ, PT, P0 ;  /* 0x000000ff0700720c */ /* 0x000fc80003f02100 */
[----:B------:R-:W-:Y:S02]  /*05a0*/  SEL R2, R10, R6, P0 ;  /* 0x000000060a027207 */ /* 0x000fe40000000000 */
[----:B------:R-:W-:-:S05]  /*05b0*/  SEL R3, R11, R7, P0 ;  /* 0x000000070b037207 */ /* 0x000fca0000000000 */
[----:B------:R0:W-:Y:S02]  /*05c0*/  ST.E.64 [R4+0x8], R2 ;  /* 0x0000000804007385 */ /* 0x0001e40000100b02 */
.L_x_10:
[----:B------:R-:W-:Y:S05]  /*05d0*/  BSYNC.RECONVERGENT B1 ;  /* 0x0000000000017941 */ /* 0x000fea0003800200 */
.L_x_9:
[----:B------:R-:W-:-:S04]  /*05e0*/  ISETP.NE.U32.AND P0, PT, R6, RZ, PT ;  /* 0x000000ff0600720c */ /* 0x000fc80003f05070 */
[----:B------:R-:W-:-:S13]  /*05f0*/  ISETP.NE.AND.EX P0, PT, R7, RZ, PT, P0 ;  /* 0x000000ff0700720c */ /* 0x000fda0003f05300 */
[----:B------:R-:W-:Y:S05]  /*0600*/  @P0 BRA `(.L_x_11) ;  /* 0xfffffffc00880947 */ /* 0x000fea000383ffff */
[----:B------:R-:W-:Y:S05]  /*0610*/  BSYNC B0 ;  /* 0x0000000000007941 */ /* 0x000fea0003800000 */
.L_x_5:
[----:B------:R-:W-:Y:S02]  /*0620*/  IMAD.MOV.U32 R6, RZ, RZ, R10 ;  /* 0x000000ffff067224 */ /* 0x000fe400078e000a */
[----:B------:R-:W-:-:S05]  /*0630*/  IMAD.MOV.U32 R7, RZ, RZ, R11 ;  /* 0x000000ffff077224 */ /* 0x000fca00078e000b */
[----:B------:R-:W-:Y:S01]  /*0640*/  ATOMG.E.CAS.64.STRONG.GPU PT, RZ, [R12], R4, R6 ;  /* 0x000000040cff73a9 */ /* 0x000fe200001ee506 */
[----:B------:R-:W-:Y:S05]  /*0650*/  EXIT ;  /* 0x000000000000794d */ /* 0x000fea0003800000 */
.L_x_12:
[----:B------:R-:W-:-:S00]  /*0660*/  BRA `(.L_x_12) ;  /* 0xfffffffc00fc7947 */ /* 0x000fc0000383ffff */
[----:B------:R-:W-:-:S00]  /*0670*/  NOP ;  /* 0x0000000000007918 */ /* 0x000fc00000000000 */
        /* <DEDUP_REMOVED lines=8> */
.L_x_20:


//--------------------- .text._Z4showP5queue      --------------------------
	.section	.text._Z4showP5queue,"ax",@progbits
	.align	128
        .global         _Z4showP5queue
        .type           _Z4showP5queue,@function
        .size           _Z4showP5queue,(.L_x_21 - _Z4showP5queue)
        .other          _Z4showP5queue,@"STO_CUDA_ENTRY STV_DEFAULT"
_Z4showP5queue:
.text._Z4showP5queue:
[----:B------:R-:W0:Y:S08]  /*0000*/  LDC R1, c[0x0][0x37c] ;  /* 0x0000df00ff017b82 */ /* 0x000e300000000800 */
[----:B------:R-:W1:Y:S01]  /*0010*/  LDC.64 R4, c[0x0][0x380] ;  /* 0x0000e000ff047b82 */ /* 0x000e620000000a00 */
[----:B------:R-:W1:Y:S01]  /*0020*/  LDCU.64 UR36, c[0x0][0x358] ;  /* 0x00006b00ff2477ac */ /* 0x000e620008000a00 */
[----:B0-----:R-:W-:Y:S01]  /*0030*/  VIADD R1, R1, 0xfffffff8 ;  /* 0xfffffff801017836 */ /* 0x001fe20000000000 */
[----:B-1----:R-:W2:Y:S01]  /*0040*/  LDG.E.64 R16, desc[UR36][R4.64] ;  /* 0x0000002404107981 */ /* 0x002ea2000c1e1b00 */
[----:B------:R-:W0:Y:S01]  /*0050*/  LDCU UR4, c[0x0][0x2f8] ;  /* 0x00005f00ff0477ac */ /* 0x000e220008000800 */
[----:B------:R-:W1:Y:S02]  /*0060*/  LDCU UR5, c[0x0][0x2fc] ;  /* 0x00005f80ff0577ac */ /* 0x000e640008000800 */
[----:B0-----:R-:W-:-:S05]  /*0070*/  IADD3 R2, P1, PT, R1, UR4, RZ ;  /* 0x0000000401027c10 */ /* 0x001fca000ff3e0ff */
[----:B-1----:R-:W-:Y:S01]  /*0080*/  IMAD.X R18, RZ, RZ, UR5, P1 ;  /* 0x00000005ff127e24 */ /* 0x002fe200088e06ff */
[----:B--2---:R-:W-:-:S04]  /*0090*/  ISETP.NE.U32.AND P0, PT, R16, RZ, PT ;  /* 0x000000ff1000720c */ /* 0x004fc80003f05070 */
[----:B------:R-:W-:-:S13]  /*00a0*/  ISETP.NE.AND.EX P0, PT, R17, RZ, PT, P0 ;  /* 0x000000ff1100720c */ /* 0x000fda0003f05300 */
[----:B------:R-:W-:Y:S05]  /*00b0*/  @!P0 BRA `(.L_x_13) ;  /* 0x0000000000448947 */ /* 0x000fea0003800000 */
[----:B------:R-:W-:Y:S01]  /*00c0*/  BSSY.RECONVERGENT B6, `(.L_x_13) ;  /* 0x0000010000067945 */ /* 0x000fe20003800200 */
.L_x_15:
[----:B------:R-:W2:Y:S01]  /*00d0*/  LD.E R0, desc[UR36][R16.64] ;  /* 0x0000002410007980 */ /* 0x000ea2000c101900 */
[----:B------:R-:W-:Y:S01]  /*00e0*/  MOV R3, 0x18 ;  /* 0x0000001800037802 */ /* 0x000fe20000000f00 */
[----:B------:R-:W0:Y:S01]  /*00f0*/  LDCU.64 UR4, c[0x4][0x8] ;  /* 0x01000100ff0477ac */ /* 0x000e220008000a00 */
[----:B------:R-:W-:Y:S02]  /*0100*/  IMAD.MOV.U32 R6, RZ, RZ, R2 ;  /* 0x000000ffff067224 */ /* 0x000fe400078e0002 */
[----:B------:R1:W3:Y:S01]  /*0110*/  LDC.64 R8, c[0x4][R3] ;  /* 0x0100000003087b82 */ /* 0x0002e20000000a00 */
[----:B------:R-:W-:Y:S02]  /*0120*/  IMAD.MOV.U32 R7, RZ, RZ, R18 ;  /* 0x000000ffff077224 */ /* 0x000fe400078e0012 */
[----:B0-----:R-:W-:Y:S02]  /*0130*/  IMAD.U32 R4, RZ, RZ, UR4 ;  /* 0x00000004ff047e24 */ /* 0x001fe4000f8e00ff */
[----:B------:R-:W-:Y:S01]  /*0140*/  IMAD.U32 R5, RZ, RZ, UR5 ;  /* 0x00000005ff057e24 */ /* 0x000fe2000f8e00ff */
[----:B--23--:R1:W-:Y:S06]  /*0150*/  STL [R1], R0 ;  /* 0x0000000001007387 */ /* 0x00c3ec0000100800 */
[----:B------:R-:W-:-:S07]  /*0160*/  LEPC R20, `(.L_x_14) ;  /* 0x000000001014794e */ /* 0x000fce0000000000 */
[----:B-1----:R-:W-:Y:S05]  /*0170*/  CALL.ABS.NOINC R8 ;  /* 0x0000000008007343 */ /* 0x002fea0003c00000 */
.L_x_14:
[----:B------:R-:W2:Y:S02]  /*0180*/  LD.E.64 R16, desc[UR36][R16.64+0x8] ;  /* 0x0000082410107980 */ /* 0x000ea4000c101b00 */
[----:B--2---:R-:W-:-:S04]  /*0190*/  ISETP.NE.U32.AND P0, PT, R16, RZ, PT ;  /* 0x000000ff1000720c */ /* 0x004fc80003f05070 */
[----:B------:R-:W-:-:S13]  /*01a0*/  ISETP.NE.AND.EX P0, PT, R17, RZ, PT, P0 ;  /* 0x000000ff1100720c */ /* 0x000fda0003f05300 */
[----:B------:R-:W-:Y:S05]  /*01b0*/  @P0 BRA `(.L_x_15) ;  /* 0xfffffffc00c40947 */ /* 0x000fea000383ffff */
[----:B------:R-:W-:Y:S05]  /*01c0*/  BSYNC.RECONVERGENT B6 ;  /* 0x0000000000067941 */ /* 0x000fea0003800200 */
.L_x_13:
[----:B------:R-:W-:Y:S01]  /*01d0*/  MOV R0, 0x18 ;  /* 0x0000001800007802 */ /* 0x000fe20000000f00 */
[----:B------:R-:W0:Y:S01]  /*01e0*/  LDCU.64 UR4, c[0x4][0x10] ;  /* 0x01000200ff0477ac */ /* 0x000e220008000a00 */
[----:B------:R-:W-:Y:S02]  /*01f0*/  CS2R R6, SRZ ;  /* 0x0000000000067805 */ /* 0x000fe4000001ff00 */
[----:B------:R1:W2:Y:S01]  /*0200*/  LDC.64 R2, c[0x4][R0] ;  /* 0x0100000000027b82 */ /* 0x0002a20000000a00 */
[----:B0-----:R-:W-:Y:S02]  /*0210*/  IMAD.U32 R4, RZ, RZ, UR4 ;  /* 0x00000004ff047e24 */ /* 0x001fe4000f8e00ff */
[----:B-1----:R-:W-:-:S07]  /*0220*/  IMAD.U32 R5, RZ, RZ, UR5 ;  /* 0x00000005ff057e24 */ /* 0x002fce000f8e00ff */
[----:B------:R-:W-:-:S07]  /*0230*/  LEPC R20, `(.L_x_16) ;  /* 0x000000001014794e */ /* 0x000fce0000000000 */
[----:B--2---:R-:W-:Y:S05]  /*0240*/  CALL.ABS.NOINC R2 ;  /* 0x0000000002007343 */ /* 0x004fea0003c00000 */
.L_x_16:
[----:B------:R-:W-:Y:S05]  /*0250*/  EXIT ;  /* 0x000000000000794d */ /* 0x000fea0003800000 */
.L_x_17:
        /* <DEDUP_REMOVED lines=10> */
.L_x_21:


//--------------------- .text._Z4initP5queue      --------------------------
	.section	.text._Z4initP5queue,"ax",@progbits
	.align	128
        .global         _Z4initP5queue
        .type           _Z4initP5queue,@function
        .size           _Z4initP5queue,(.L_x_22 - _Z4initP5queue)
        .other          _Z4initP5queue,@"STO_CUDA_ENTRY STV_DEFAULT"
_Z4initP5queue:
.text._Z4initP5queue:
[----:B------:R-:W0:Y:S01]  /*0000*/  LDC R1, c[0x0][0x37c] ;  /* 0x0000df00ff017b82 */ /* 0x000e220000000800 */
[----:B------:R-:W-:Y:S01]  /*0010*/  MOV R0, 0x0 ;  /* 0x0000000000007802 */ /* 0x000fe20000000f00 */
[----:B------:R-:W-:Y:S02]  /*0020*/  HFMA2 R5, -RZ, RZ, 0, 0 ;  /* 0x00000000ff057431 */ /* 0x000fe400000001ff */
[----:B------:R-:W-:Y:S01]  /*0030*/  IMAD.MOV.U32 R4, RZ, RZ, 0x10 ;  /* 0x00000010ff047424 */ /* 0x000fe200078e00ff */
[----:B------:R-:W1:Y:S03]  /*0040*/  LDCU.64 UR36, c[0x0][0x358] ;  /* 0x00006b00ff2477ac */ /* 0x000e660008000a00 */
[----:B------:R2:W3:Y:S03]  /*0050*/  LDC.64 R2, c[0x4][R0] ;  /* 0x0100000000027b82 */ /* 0x0004e60000000a00 */
[----:B------:R-:W-:-:S07]  /*0060*/  LEPC R20, `(.L_x_18) ;  /* 0x000000001014794e */ /* 0x000fce0000000000 */
[----:B0123--:R-:W-:Y:S05]  /*0070*/  CALL.ABS.NOINC R2 ;  /* 0x0000000002007343 */ /* 0x00ffea0003c00000 */
.L_x_18:
[----:B------:R-:W0:Y:S01]  /*0080*/  LDC.64 R2, c[0x0][0x380] ;  /* 0x0000e000ff027b82 */ /* 0x000e220000000a00 */
[----:B------:R-:W-:Y:S01]  /*0090*/  IMAD.MOV.U32 R7, RZ, RZ, -0x1 ;  /* 0xffffffffff077424 */ /* 0x000fe200078e00ff */
[----:B------:R-:W-:Y:S04]  /*00a0*/  ST.E.64 desc[UR36][R4.64+0x8], RZ ;  /* 0x000008ff04007985 */ /* 0x000fe8000c101b24 */
[----:B------:R-:W-:Y:S04]  /*00b0*/  ST.E desc[UR36][R4.64], R7 ;  /* 0x0000000704007985 */ /* 0x000fe8000c101924 */
[----:B0-----:R-:W-:Y:S04]  /*00c0*/  STG.E.64 desc[UR36][R2.64], R4 ;  /* 0x0000000402007986 */ /* 0x001fe8000c101b24 */
[----:B------:R-:W-:Y:S01]  /*00d0*/  STG.E.64 desc[UR36][R2.64+0x8], R4 ;  /* 0x0000080402007986 */ /* 0x000fe2000c101b24 */
[----:B------:R-:W-:Y:S05]  /*00e0*/  EXIT ;  /* 0x000000000000794d */ /* 0x000fea0003800000 */
.L_x_19:
        /* <DEDUP_REMOVED lines=9> */
.L_x_22:


//--------------------- .nv.global.init           --------------------------
	.section	.nv.global.init,"aw",@progbits
.nv.global.init:
	.type		$str$1,@object
	.size		$str$1,($str - $str$1)
$str$1:
        /*0000*/ 	.byte	0x0a, 0x00
	.type		$str,@object
	.size		$str,(.L_0 - $str)
$str:
        /*0002*/ 	.byte	0x25, 0x64, 0x09, 0x00
.L_0:


//--------------------- .nv.shared.reserved.0     --------------------------
	.section	.nv.shared.reserved.0,"aw",@nobits
	.weak		__nv_reservedSMEM_offset_0_alias
	.size		__nv_reservedSMEM_offset_0_alias, 0, 64
	.other		__nv_reservedSMEM_offset_0_alias,@"STO_CUDA_RESERVED_SHARED STV_DEFAULT"
__nv_reservedSMEM_offset_0_alias:
	.zero		0
	.zero		64


//--------------------- .nv.constant0._Z7app_bfsP5queue --------------------------
	.section	.nv.constant0._Z7app_bfsP5queue,"a",@progbits
	.sectionflags	@""
	.align	4
.nv.constant0._Z7app_bfsP5queue:
	.zero		904


//--------------------- .nv.constant0._Z4showP5queue --------------------------
	.section	.nv.constant0._Z4showP5queue,"a",@progbits
	.sectionflags	@""
	.align	4
.nv.constant0._Z4showP5queue:
	.zero		904


//--------------------- .nv.constant0._Z4initP5queue --------------------------
	.section	.nv.constant0._Z4initP5queue,"a",@progbits
	.sectionflags	@""
	.align	4
.nv.constant0._Z4initP5queue:
	.zero		904


//--------------------- SYMBOLS --------------------------

	.type		.nv.reservedSmem.offset0,@object
	.size		.nv.reservedSmem.offset0,0x4
	.type		malloc,@function
	.type		vprintf,@function
